	.headerflags	@"EF_CUDA_TEXMODE_UNIFIED EF_CUDA_64BIT_ADDRESS EF_CUDA_ACCELERATORS EF_CUDA_SM90 EF_CUDA_VIRTUAL_SM(EF_CUDA_SM90)"
	.elftype	@"ET_EXEC"


//--------------------- .nv.info                  --------------------------
	.section	.nv.info,"",@"SHT_CUDA_INFO"
	.align	4


	//----- nvinfo : EIATTR_REGCOUNT
	.align		4
        /*0000*/ 	.byte	0x04, 0x2f
        /*0002*/ 	.short	(.L_1 - .L_0)
	.align		4
.L_0:
        /*0004*/ 	.word	index@(triton_poi_fused_convolution_leaky_relu_8)
        /*0008*/ 	.word	0x0000000e


	//----- nvinfo : EIATTR_MIN_STACK_SIZE
	.align		4
.L_1:
        /*000c*/ 	.byte	0x04, 0x12
        /*000e*/ 	.short	(.L_3 - .L_2)
	.align		4
.L_2:
        /*0010*/ 	.word	index@(triton_poi_fused_convolution_leaky_relu_8)
        /*0014*/ 	.word	0x00000000


	//----- nvinfo : EIATTR_FRAME_SIZE
	.align		4
.L_3:
        /*0018*/ 	.byte	0x04, 0x11
        /*001a*/ 	.short	(.L_5 - .L_4)
	.align		4
.L_4:
        /*001c*/ 	.word	index@(triton_poi_fused_convolution_leaky_relu_8)
        /*0020*/ 	.word	0x00000000


	//----- nvinfo : EIATTR_MIN_STACK_SIZE
	.align		4
.L_5:
        /*0024*/ 	.byte	0x04, 0x12
        /*0026*/ 	.short	(.L_7 - .L_6)
	.align		4
.L_6:
        /*0028*/ 	.word	index@(triton_poi_fused_convolution_leaky_relu_8)
        /*002c*/ 	.word	0x00000000
.L_7:


//--------------------- .nv.info.triton_poi_fused_convolution_leaky_relu_8 --------------------------
	.section	.nv.info.triton_poi_fused_convolution_leaky_relu_8,"",@"SHT_CUDA_INFO"
	.sectionflags	@""
	.align	4


	//----- nvinfo : EIATTR_CUDA_API_VERSION
	.align		4
        /*0000*/ 	.byte	0x04, 0x37
        /*0002*/ 	.short	(.L_9 - .L_8)
.L_8:
        /*0004*/ 	.word	0x0000007c


	//----- nvinfo : EIATTR_KPARAM_INFO
	.align		4
.L_9:
        /*0008*/ 	.byte	0x04, 0x17
        /*000a*/ 	.short	(.L_11 - .L_10)
.L_10:
        /*000c*/ 	.word	0x00000000
        /*0010*/ 	.short	0x0003
        /*0012*/ 	.short	0x0018
        /*0014*/ 	.byte	0x00, 0xf0, 0x11, 0x00


	//----- nvinfo : EIATTR_KPARAM_INFO
	.align		4
.L_11:
        /*0018*/ 	.byte	0x04, 0x17
        /*001a*/ 	.short	(.L_13 - .L_12)
.L_12:
        /*001c*/ 	.word	0x00000000
        /*0020*/ 	.short	0x0002
        /*0022*/ 	.short	0x0010
        /*0024*/ 	.byte	0x00, 0xf4, 0x21, 0x00


	//----- nvinfo : EIATTR_KPARAM_INFO
	.align		4
.L_13:
        /*0028*/ 	.byte	0x04, 0x17
        /*002a*/ 	.short	(.L_15 - .L_14)
.L_14:
        /*002c*/ 	.word	0x00000000
        /*0030*/ 	.short	0x0001
        /*0032*/ 	.short	0x0008
        /*0034*/ 	.byte	0x00, 0xf4, 0x21, 0x00


	//----- nvinfo : EIATTR_KPARAM_INFO
	.align		4
.L_15:
        /*0038*/ 	.byte	0x04, 0x17
        /*003a*/ 	.short	(.L_17 - .L_16)
.L_16:
        /*003c*/ 	.word	0x00000000
        /*0040*/ 	.short	0x0000
        /*0042*/ 	.short	0x0000
        /*0044*/ 	.byte	0x00, 0xf4, 0x21, 0x00


	//----- nvinfo : EIATTR_SPARSE_MMA_MASK
	.align		4
.L_17:
        /*0048*/ 	.byte	0x03, 0x50
        /*004a*/ 	.short	0x0000


	//----- nvinfo : EIATTR_MAXREG_COUNT
	.align		4
        /*004c*/ 	.byte	0x03, 0x1b
        /*004e*/ 	.short	0x00ff


	//----- nvinfo : EIATTR_EXIT_INSTR_OFFSETS
	.align		4
        /*0050*/ 	.byte	0x04, 0x1c
        /*0052*/ 	.short	(.L_19 - .L_18)


	//   ....[0]....
.L_18:
        /*0054*/ 	.word	0x00000230


	//----- nvinfo : EIATTR_REQNTID
	.align		4
.L_19:
        /*0058*/ 	.byte	0x04, 0x10
        /*005a*/ 	.short	(.L_21 - .L_20)
.L_20:
        /*005c*/ 	.word	0x00000080
        /*0060*/ 	.word	0x00000001
        /*0064*/ 	.word	0x00000001


	//----- nvinfo : EIATTR_CBANK_PARAM_SIZE
	.align		4
.L_21:
        /*0068*/ 	.byte	0x03, 0x19
        /*006a*/ 	.short	0x001c


	//----- nvinfo : EIATTR_PARAM_CBANK
	.align		4
        /*006c*/ 	.byte	0x04, 0x0a
        /*006e*/ 	.short	(.L_23 - .L_22)
	.align		4
.L_22:
        /*0070*/ 	.word	index@(.nv.constant0.triton_poi_fused_convolution_leaky_relu_8)
        /*0074*/ 	.short	0x0210
        /*0076*/ 	.short	0x001c


	//----- nvinfo : EIATTR_SW_WAR
	.align		4
.L_23:
        /*0078*/ 	.byte	0x04, 0x36
        /*007a*/ 	.short	(.L_25 - .L_24)
.L_24:
        /*007c*/ 	.word	0x00000008
.L_25:


//--------------------- .nv.callgraph             --------------------------
	.section	.nv.callgraph,"",@"SHT_CUDA_CALLGRAPH"
	.align	4
	.sectionentsize	8
	.align		4
        /*0000*/ 	.word	0x00000000
	.align		4
        /*0004*/ 	.word	0xffffffff
	.align		4
        /*0008*/ 	.word	0x00000000
	.align		4
        /*000c*/ 	.word	0xfffffffe
	.align		4
        /*0010*/ 	.word	0x00000000
	.align		4
        /*0014*/ 	.word	0xfffffffd
	.align		4
        /*0018*/ 	.word	0x00000000
	.align		4
        /*001c*/ 	.word	0xfffffffc


//--------------------- .text.triton_poi_fused_convolution_leaky_relu_8 --------------------------
	.section	.text.triton_poi_fused_convolution_leaky_relu_8,"ax",@progbits
	.align	128
        .global         triton_poi_fused_convolution_leaky_relu_8
        .type           triton_poi_fused_convolution_leaky_relu_8,@function
        .size           triton_poi_fused_convolution_leaky_relu_8,(.L_x_1 - triton_poi_fused_convolution_leaky_relu_8)
        .other          triton_poi_fused_convolution_leaky_relu_8,@"STO_CUDA_ENTRY STV_DEFAULT"
triton_poi_fused_convolution_leaky_relu_8:
.text.triton_poi_fused_convolution_leaky_relu_8:
[----:B------:R-:W-:Y:S01]  /*0000*/  LDC R1, c[0x0][0x28] ;  /* 0x00000a00ff017b82 */ /* 0x000fe20000000800 */
[----:B------:R-:W1:Y:S07]  /*0010*/  S2R R0, SR_TID.X ;  /* 0x0000000000007919 */ /* 0x000e6e0000002100 */
[----:B------:R-:W2:Y:S01]  /*0020*/  LDC.64 R4, c[0x0][0x218] ;  /* 0x00008600ff047b82 */ /* 0x000ea20000000a00 */
[----:B------:R-:W-:Y:S01]  /*0030*/  ULDC.64 UR4, c[0x0][0x208] ;  /* 0x0000820000047ab9 */ /* 0x000fe20000000a00 */
[----:B------:R-:W-:Y:S01]  /*0040*/  ULDC.64 UR6, c[0x0][0x220] ;  /* 0x0000880000067ab9 */ /* 0x000fe20000000a00 */
[----:B------:R-:W3:Y:S05]  /*0050*/  S2R R7, SR_CTAID.X ;  /* 0x0000000000077919 */ /* 0x000eea0000002500 */
[----:B------:R-:W4:Y:S01]  /*0060*/  LDC.64 R2, c[0x0][0x210] ;  /* 0x00008400ff027b82 */ /* 0x000f220000000a00 */
[----:B-1----:R-:W-:Y:S01]  /*0070*/  IMAD.SHL.U32 R0, R0, 0x2, RZ ;  /* 0x0000000200007824 */ /* 0x002fe200078e00ff */
[----:B---3--:R-:W-:-:S04]  /*0080*/  SHF.R.S32.HI R6, RZ, 0x17, R7 ;  /* 0x00000017ff067819 */ /* 0x008fc80000011407 */
[----:B------:R-:W-:Y:S02]  /*0090*/  LOP3.LUT R0, R0, 0xfe, RZ, 0xc0, !PT ;  /* 0x000000fe00007812 */ /* 0x000fe400078ec0ff */
[----:B------:R-:W-:-:S03]  /*00a0*/  SGXT R6, R6, 0x1 ;  /* 0x000000010606781a */ /* 0x000fc60000000200 */
[----:B------:R-:W-:-:S04]  /*00b0*/  IMAD R7, R7, 0x100, R0 ;  /* 0x0000010007077824 */ /* 0x000fc800078e0200 */
[----:B----4-:R-:W-:Y:S01]  /*00c0*/  IMAD.WIDE R2, R7, 0x4, R2 ;  /* 0x0000000407027825 */ /* 0x010fe200078e0202 */
[----:B------:R-:W-:-:S04]  /*00d0*/  LEA.HI R6, R6, R7, RZ, 0x2 ;  /* 0x0000000706067211 */ /* 0x000fc800078f10ff */
[--C-:B------:R-:W-:Y:S02]  /*00e0*/  SHF.R.S32.HI R0, RZ, 0x2, R6.reuse ;  /* 0x00000002ff007819 */ /* 0x100fe40000011406 */
[----:B------:R-:W-:-:S04]  /*00f0*/  SHF.R.S32.HI R9, RZ, 0x1f, R6 ;  /* 0x0000001fff097819 */ /* 0x000fc80000011406 */
[----:B------:R-:W-:-:S04]  /*0100*/  LEA.HI R9, R9, R0, RZ, 0xa ;  /* 0x0000000009097211 */ /* 0x000fc800078f50ff */
[----:B------:R-:W-:-:S05]  /*0110*/  LOP3.LUT R9, R9, 0xfffffc00, RZ, 0xc0, !PT ;  /* 0xfffffc0009097812 */ /* 0x000fca00078ec0ff */
[----:B------:R-:W-:-:S04]  /*0120*/  IMAD.IADD R9, R0, 0x1, -R9 ;  /* 0x0000000100097824 */ /* 0x000fc800078e0a09 */
[----:B--2---:R-:W-:Y:S02]  /*0130*/  IMAD.WIDE R4, R9, 0x4, R4 ;  /* 0x0000000409047825 */ /* 0x004fe400078e0204 */
[----:B------:R-:W2:Y:S04]  /*0140*/  LDG.E.64 R8, desc[UR4][R2.64] ;  /* 0x0000000402087981 */ /* 0x000ea8000c1e1b00 */
[----:B------:R-:W2:Y:S01]  /*0150*/  LDG.E.EL R4, desc[UR4][R4.64] ;  /* 0x0000000404047981 */ /* 0x000ea2000c2e1900 */
[----:B------:R-:W-:-:S04]  /*0160*/  IADD3 R6, P2, R7, UR6, RZ ;  /* 0x0000000607067c10 */ /* 0x000fc8000ff5e0ff */
[----:B------:R-:W-:Y:S02]  /*0170*/  LEA.HI.X.SX32 R7, R7, UR7, 0x1, P2 ;  /* 0x0000000707077c11 */ /* 0x000fe400090f0eff */
[CC--:B--2---:R-:W-:Y:S01]  /*0180*/  FSETP.GT.AND P0, PT, R9.reuse, -R4.reuse, PT ;  /* 0x800000040900720b */ /* 0x0c4fe20003f04000 */
[--C-:B------:R-:W-:Y:S01]  /*0190*/  FADD R9, R9, R4.reuse ;  /* 0x0000000409097221 */ /* 0x100fe20000000000 */
[C---:B------:R-:W-:Y:S01]  /*01a0*/  FSETP.GT.AND P1, PT, R8.reuse, -R4, PT ;  /* 0x800000040800720b */ /* 0x040fe20003f24000 */
[----:B------:R-:W-:Y:S01]  /*01b0*/  FADD R8, R8, R4 ;  /* 0x0000000408087221 */ /* 0x000fe20000000000 */
[----:B------:R-:W-:Y:S02]  /*01c0*/  SEL R11, RZ, 0x100, !P0 ;  /* 0x00000100ff0b7807 */ /* 0x000fe40004000000 */
[----:B------:R-:W-:-:S05]  /*01d0*/  SEL R0, RZ, 0x1, !P1 ;  /* 0x00000001ff007807 */ /* 0x000fca0004800000 */
[----:B------:R-:W-:Y:S02]  /*01e0*/  IMAD.IADD R11, R0, 0x1, R11 ;  /* 0x00000001000b7824 */ /* 0x000fe400078e020b */
[----:B------:R-:W-:Y:S02]  /*01f0*/  @!P0 FMUL R9, R9, 0.10000000149011611938 ;  /* 0x3dcccccd09098820 */ /* 0x000fe40000400000 */
[----:B------:R-:W-:Y:S01]  /*0200*/  @!P1 FMUL R8, R8, 0.10000000149011611938 ;  /* 0x3dcccccd08089820 */ /* 0x000fe20000400000 */
[----:B------:R-:W-:Y:S04]  /*0210*/  STG.E.U16 desc[UR4][R6.64], R11 ;  /* 0x0000000b06007986 */ /* 0x000fe8000c101504 */
[----:B------:R-:W-:Y:S01]  /*0220*/  STG.E.64 desc[UR4][R2.64], R8 ;  /* 0x0000000802007986 */ /* 0x000fe2000c101b04 */
[----:B------:R-:W-:Y:S05]  /*0230*/  EXIT ;  /* 0x000000000000794d */ /* 0x000fea0003800000 */
.L_x_0:
[----:B------:R-:W-:-:S00]  /*0240*/  BRA `(.L_x_0) ;  /* 0xfffffffc00fc7947 */ /* 0x000fc0000383ffff */
[----:B------:R-:W-:-:S00]  /*0250*/  NOP ;  /* 0x0000000000007918 */ /* 0x000fc00000000000 */
        /* <DEDUP_REMOVED lines=10> */
.L_x_1:


//--------------------- .nv.constant0.triton_poi_fused_convolution_leaky_relu_8 --------------------------
	.section	.nv.constant0.triton_poi_fused_convolution_leaky_relu_8,"a",@progbits
	.sectionflags	@""
	.align	4
.nv.constant0.triton_poi_fused_convolution_leaky_relu_8:
	.zero		556
